//
// Generated by NVIDIA NVVM Compiler
//
// Compiler Build ID: CL-36424714
// Cuda compilation tools, release 13.0, V13.0.88
// Based on NVVM 20.0.0
//

.version 9.0
.target sm_100
.address_size 64

	// .globl	_Z11goNextStateiiPj

.visible .entry _Z11goNextStateiiPj(
	.param .u32 _Z11goNextStateiiPj_param_0,
	.param .u32 _Z11goNextStateiiPj_param_1,
	.param .u64 .ptr .align 1 _Z11goNextStateiiPj_param_2
)
{
	.reg .pred 	%p<13>;
	.reg .b32 	%r<59>;
	.reg .b64 	%rd<20>;

	ld.param.u32 	%r1, [_Z11goNextStateiiPj_param_1];
	ld.param.u64 	%rd1, [_Z11goNextStateiiPj_param_2];
	cvta.to.global.u64 	%rd2, %rd1;
	mov.u32 	%r2, %ntid.x;
	mov.u32 	%r3, %ctaid.x;
	mov.u32 	%r4, %tid.x;
	mad.lo.s32 	%r5, %r2, %r3, %r4;
	mov.u32 	%r6, %ntid.y;
	mov.u32 	%r7, %ctaid.y;
	mov.u32 	%r8, %tid.y;
	mad.lo.s32 	%r9, %r6, %r7, %r8;
	add.s32 	%r10, %r1, 1;
	shr.u32 	%r11, %r10, 31;
	add.s32 	%r12, %r10, %r11;
	and.b32  	%r13, %r12, 1022;
	sub.s32 	%r14, %r10, %r13;
	shl.b32 	%r15, %r14, 22;
	shl.b32 	%r16, %r5, 11;
	add.s32 	%r17, %r15, %r16;
	cvt.s64.s32 	%rd3, %r17;
	cvt.u64.u32 	%rd4, %r9;
	add.s64 	%rd5, %rd3, %rd4;
	shl.b64 	%rd6, %rd5, 2;
	add.s64 	%rd7, %rd2, %rd6;
	ld.global.u32 	%r18, [%rd7+4];
	setp.eq.s32 	%p1, %r18, 1;
	selp.u32 	%r19, 1, 0, %p1;
	ld.global.u32 	%r20, [%rd7+8];
	setp.eq.s32 	%p2, %r20, 1;
	selp.b32 	%r21, 2, 1, %p1;
	selp.b32 	%r22, %r21, %r19, %p2;
	add.s32 	%r23, %r17, %r9;
	mul.wide.s32 	%rd8, %r23, 4;
	add.s64 	%rd9, %rd2, %rd8;
	ld.global.u32 	%r24, [%rd9];
	setp.eq.s32 	%p3, %r24, 1;
	selp.u32 	%r25, 1, 0, %p3;
	add.s32 	%r26, %r22, %r25;
	add.s32 	%r27, %r17, 2048;
	cvt.s64.s32 	%rd10, %r27;
	add.s64 	%rd11, %rd10, %rd4;
	shl.b64 	%rd12, %rd11, 2;
	add.s64 	%rd13, %rd12, %rd2;
	ld.global.u32 	%r28, [%rd13+8];
	setp.eq.s32 	%p4, %r28, 1;
	selp.u32 	%r29, 1, 0, %p4;
	add.s32 	%r30, %r26, %r29;
	ld.global.u32 	%r31, [%rd9+8192];
	setp.eq.s32 	%p5, %r31, 1;
	selp.u32 	%r32, 1, 0, %p5;
	add.s32 	%r33, %r30, %r32;
	add.s32 	%r34, %r17, 4096;
	cvt.s64.s32 	%rd14, %r34;
	add.s64 	%rd15, %rd14, %rd4;
	shl.b64 	%rd16, %rd15, 2;
	add.s64 	%rd17, %rd16, %rd2;
	ld.global.u32 	%r35, [%rd17+8];
	setp.eq.s32 	%p6, %r35, 1;
	selp.u32 	%r36, 1, 0, %p6;
	add.s32 	%r37, %r33, %r36;
	ld.global.u32 	%r38, [%rd17+4];
	setp.eq.s32 	%p7, %r38, 1;
	selp.u32 	%r39, 1, 0, %p7;
	add.s32 	%r40, %r37, %r39;
	ld.global.u32 	%r41, [%rd9+16384];
	setp.eq.s32 	%p8, %r41, 1;
	selp.u32 	%r42, 1, 0, %p8;
	add.s32 	%r43, %r40, %r42;
	ld.global.u32 	%r45, [%rd13+4];
	setp.eq.s32 	%p9, %r45, 1;
	and.b32  	%r46, %r43, -2;
	setp.ne.s32 	%p10, %r46, 2;
	setp.eq.s32 	%p11, %r45, 0;
	setp.eq.s32 	%p12, %r43, 3;
	selp.b32 	%r47, 1, %r45, %p12;
	selp.b32 	%r48, %r47, %r45, %p11;
	selp.b32 	%r49, 0, %r48, %p10;
	selp.b32 	%r50, %r49, %r48, %p9;
	shr.u32 	%r51, %r1, 31;
	add.s32 	%r52, %r1, %r51;
	and.b32  	%r53, %r52, 1022;
	sub.s32 	%r54, %r1, %r53;
	shl.b32 	%r55, %r54, 22;
	add.s32 	%r56, %r16, %r9;
	add.s32 	%r57, %r56, %r55;
	add.s32 	%r58, %r57, 2049;
	mul.wide.s32 	%rd18, %r58, 4;
	add.s64 	%rd19, %rd2, %rd18;
	st.global.u32 	[%rd19], %r50;
	ret;

}


// ===== COMPILED SASS (sm_100) =====

	.target	sm_100

	.elftype	@"ET_EXEC"


//--------------------- .note.nv.tkinfo           --------------------------
	.section	.note.nv.tkinfo,"",@"SHT_NOTE"
	.sectionflags	@"SHF_NOTE_NV_TKINFO"
	.tkinfo
        /*0018*/ 	.word	0x00000002
        /*0030*/ 	.string	""
        /*0030*/ 	.string	"ptxas"
        /*0030*/ 	.string	"Cuda compilation tools, release 13.0, V13.0.88"
        /*0030*/ 	.string	"Build cuda_13.0.r13.0/compiler.36424714_0"
        /*0030*/ 	.string	"-arch sm_100 -m 64 "



//--------------------- .note.nv.cuinfo           --------------------------
	.section	.note.nv.cuinfo,"",@"SHT_NOTE"
	.sectionflags	@"SHF_NOTE_NV_CUINFO"
        /*0018*/ 	.short	0x0002
        /*001a*/ 	.short	0x0064
        /*001c*/ 	.short	0x0082
	.zero		2


//--------------------- .nv.info                  --------------------------
	.section	.nv.info,"",@"SHT_CUDA_INFO"
	.align	4


	//----- nvinfo : EIATTR_REGCOUNT
	.align		4
        /*0000*/ 	.byte	0x04, 0x2f
        /*0002*/ 	.short	(.L_1 - .L_0)
	.align		4
.L_0:
        /*0004*/ 	.word	index@(_Z11goNextStateiiPj)
        /*0008*/ 	.word	0x00000018


	//----- nvinfo : EIATTR_FRAME_SIZE
	.align		4
.L_1:
        /*000c*/ 	.byte	0x04, 0x11
        /*000e*/ 	.short	(.L_3 - .L_2)
	.align		4
.L_2:
        /*0010*/ 	.word	index@(_Z11goNextStateiiPj)
        /*0014*/ 	.word	0x00000000


	//----- nvinfo : EIATTR_MIN_STACK_SIZE
	.align		4
.L_3:
        /*0018*/ 	.byte	0x04, 0x12
        /*001a*/ 	.short	(.L_5 - .L_4)
	.align		4
.L_4:
        /*001c*/ 	.word	index@(_Z11goNextStateiiPj)
        /*0020*/ 	.word	0x00000000
.L_5:


//--------------------- .nv.compat                --------------------------
	.section	.nv.compat,"",@"SHT_CUDA_COMPAT_INFO"
	.align	4
        /*0000*/ 	.byte	0x02, 0x09, 0x00, 0x00, 0x02, 0x02, 0x01, 0x00, 0x02, 0x05, 0x05, 0x00, 0x03, 0x07, 0x01, 0x01
        /*0010*/ 	.byte	0x02, 0x03, 0x00, 0x00, 0x02, 0x06, 0x01, 0x00, 0x04, 0x0b, 0x08, 0x00, 0x09, 0x00, 0x00, 0x00
        /*0020*/ 	.byte	0x00, 0x00, 0x00, 0x00


//--------------------- .nv.info._Z11goNextStateiiPj --------------------------
	.section	.nv.info._Z11goNextStateiiPj,"",@"SHT_CUDA_INFO"
	.sectionflags	@""
	.align	4


	//----- nvinfo : EIATTR_CUDA_API_VERSION
	.align		4
        /*0000*/ 	.byte	0x04, 0x37
        /*0002*/ 	.short	(.L_7 - .L_6)
.L_6:
        /*0004*/ 	.word	0x00000082


	//----- nvinfo : EIATTR_KPARAM_INFO
	.align		4
.L_7:
        /*0008*/ 	.byte	0x04, 0x17
        /*000a*/ 	.short	(.L_9 - .L_8)
.L_8:
        /*000c*/ 	.word	0x00000000
        /*0010*/ 	.short	0x0002
        /*0012*/ 	.short	0x0008
        /*0014*/ 	.byte	0x00, 0xf5, 0x21, 0x00


	//----- nvinfo : EIATTR_KPARAM_INFO
	.align		4
.L_9:
        /*0018*/ 	.byte	0x04, 0x17
        /*001a*/ 	.short	(.L_11 - .L_10)
.L_10:
        /*001c*/ 	.word	0x00000000
        /*0020*/ 	.short	0x0001
        /*0022*/ 	.short	0x0004
        /*0024*/ 	.byte	0x00, 0xf0, 0x11, 0x00


	//----- nvinfo : EIATTR_KPARAM_INFO
	.align		4
.L_11:
        /*0028*/ 	.byte	0x04, 0x17
        /*002a*/ 	.short	(.L_13 - .L_12)
.L_12:
        /*002c*/ 	.word	0x00000000
        /*0030*/ 	.short	0x0000
        /*0032*/ 	.short	0x0000
        /*0034*/ 	.byte	0x00, 0xf0, 0x11, 0x00


	//----- nvinfo : EIATTR_SPARSE_MMA_MASK
	.align		4
.L_13:
        /*0038*/ 	.byte	0x03, 0x50
        /*003a*/ 	.short	0x0000


	//----- nvinfo : EIATTR_MAXREG_COUNT
	.align		4
        /*003c*/ 	.byte	0x03, 0x1b
        /*003e*/ 	.short	0x00ff


	//----- nvinfo : EIATTR_MERCURY_ISA_VERSION
	.align		4
        /*0040*/ 	.byte	0x03, 0x5f
        /*0042*/ 	.short	0x0101


	//----- nvinfo : EIATTR_VRC_CTA_INIT_COUNT
	.align		4
        /*0044*/ 	.byte	0x02, 0x4a
	.zero		1
	.zero		1


	//----- nvinfo : EIATTR_EXIT_INSTR_OFFSETS
	.align		4
        /*0048*/ 	.byte	0x04, 0x1c
        /*004a*/ 	.short	(.L_15 - .L_14)


	//   ....[0]....
.L_14:
        /*004c*/ 	.word	0x00000520


	//----- nvinfo : EIATTR_CBANK_PARAM_SIZE
	.align		4
.L_15:
        /*0050*/ 	.byte	0x03, 0x19
        /*0052*/ 	.short	0x0010


	//----- nvinfo : EIATTR_PARAM_CBANK
	.align		4
        /*0054*/ 	.byte	0x04, 0x0a
        /*0056*/ 	.short	(.L_17 - .L_16)
	.align		4
.L_16:
        /*0058*/ 	.word	index@(.nv.constant0._Z11goNextStateiiPj)
        /*005c*/ 	.short	0x0380
        /*005e*/ 	.short	0x0010


	//----- nvinfo : EIATTR_SW_WAR
	.align		4
.L_17:
        /*0060*/ 	.byte	0x04, 0x36
        /*0062*/ 	.short	(.L_19 - .L_18)
.L_18:
        /*0064*/ 	.word	0x00000008
.L_19:


//--------------------- .nv.callgraph             --------------------------
	.section	.nv.callgraph,"",@"SHT_CUDA_CALLGRAPH"
	.align	4
	.sectionentsize	8
	.align		4
        /*0000*/ 	.word	0x00000000
	.align		4
        /*0004*/ 	.word	0xffffffff
	.align		4
        /*0008*/ 	.word	0x00000000
	.align		4
        /*000c*/ 	.word	0xfffffffe
	.align		4
        /*0010*/ 	.word	0x00000000
	.align		4
        /*0014*/ 	.word	0xfffffffd
	.align		4
        /*0018*/ 	.word	0x00000000
	.align		4
        /*001c*/ 	.word	0xfffffffc


//--------------------- .text._Z11goNextStateiiPj --------------------------
	.section	.text._Z11goNextStateiiPj,"ax",@progbits
	.align	128
        .global         _Z11goNextStateiiPj
        .type           _Z11goNextStateiiPj,@function
        .size           _Z11goNextStateiiPj,(.L_x_1 - _Z11goNextStateiiPj)
        .other          _Z11goNextStateiiPj,@"STO_CUDA_ENTRY STV_DEFAULT"
_Z11goNextStateiiPj:
.text._Z11goNextStateiiPj:
[----:B------:R-:W-:Y:S08]  /*0000*/  LDC R1, c[0x0][0x37c] ;  /* 0x0000df00ff017b82 */ /* 0x000ff00000000800 */
[----:B------:R-:W0:Y:S01]  /*0010*/  LDC R0, c[0x0][0x384] ;  /* 0x0000e100ff007b82 */ /* 0x000e220000000800 */
[----:B------:R-:W1:Y:S01]  /*0020*/  S2R R8, SR_CTAID.X ;  /* 0x0000000000087919 */ /* 0x000e620000002500 */
[----:B------:R-:W1:Y:S01]  /*0030*/  LDCU UR4, c[0x0][0x360] ;  /* 0x00006c00ff0477ac */ /* 0x000e620008000800 */
[----:B------:R-:W1:Y:S01]  /*0040*/  S2R R5, SR_TID.X ;  /* 0x0000000000057919 */ /* 0x000e620000002100 */
[----:B------:R-:W2:Y:S01]  /*0050*/  LDCU UR5, c[0x0][0x364] ;  /* 0x00006c80ff0577ac */ /* 0x000ea20008000800 */
[----:B------:R-:W2:Y:S01]  /*0060*/  S2R R9, SR_CTAID.Y ;  /* 0x0000000000097919 */ /* 0x000ea20000002600 */
[----:B------:R-:W3:Y:S01]  /*0070*/  LDCU.64 UR6, c[0x0][0x388] ;  /* 0x00007100ff0677ac */ /* 0x000ee20008000a00 */
[----:B------:R-:W2:Y:S01]  /*0080*/  S2R R4, SR_TID.Y ;  /* 0x0000000000047919 */ /* 0x000ea20000002200 */
[----:B0-----:R-:W-:-:S05]  /*0090*/  VIADD R2, R0, 0x1 ;  /* 0x0000000100027836 */ /* 0x001fca0000000000 */
[----:B------:R-:W-:-:S04]  /*00a0*/  LEA.HI R3, R2, R2, RZ, 0x1 ;  /* 0x0000000202037211 */ /* 0x000fc800078f08ff */
[----:B------:R-:W-:Y:S01]  /*00b0*/  LOP3.LUT R3, R3, 0x3fe, RZ, 0xc0, !PT ;  /* 0x000003fe03037812 */ /* 0x000fe200078ec0ff */
[----:B-1----:R-:W-:-:S04]  /*00c0*/  IMAD R8, R8, UR4, R5 ;  /* 0x0000000408087c24 */ /* 0x002fc8000f8e0205 */
[----:B------:R-:W-:Y:S02]  /*00d0*/  IMAD.IADD R3, R2, 0x1, -R3 ;  /* 0x0000000102037824 */ /* 0x000fe400078e0a03 */
[----:B------:R-:W-:Y:S02]  /*00e0*/  IMAD.SHL.U32 R8, R8, 0x800, RZ ;  /* 0x0000080008087824 */ /* 0x000fe400078e00ff */
[----:B--2---:R-:W-:Y:S01]  /*00f0*/  IMAD R9, R9, UR5, R4 ;  /* 0x0000000509097c24 */ /* 0x004fe2000f8e0204 */
[----:B------:R-:W0:Y:S01]  /*0100*/  LDCU.64 UR4, c[0x0][0x358] ;  /* 0x00006b00ff0477ac */ /* 0x000e220008000a00 */
[----:B------:R-:W-:Y:S02]  /*0110*/  IMAD R10, R3, 0x400000, R8 ;  /* 0x00400000030a7824 */ /* 0x000fe400078e0208 */
[----:B------:R-:W1:Y:S03]  /*0120*/  LDC.64 R2, c[0x0][0x388] ;  /* 0x0000e200ff027b82 */ /* 0x000e660000000a00 */
[----:B------:R-:W-:-:S04]  /*0130*/  IADD3 R4, P0, PT, R9, R10, RZ ;  /* 0x0000000a09047210 */ /* 0x000fc80007f1e0ff */
[----:B------:R-:W-:Y:S02]  /*0140*/  LEA.HI.X.SX32 R5, R10, RZ, 0x1, P0 ;  /* 0x000000ff0a057211 */ /* 0x000fe400000f0eff */
[----:B---3--:R-:W-:-:S04]  /*0150*/  LEA R12, P0, R4, UR6, 0x2 ;  /* 0x00000006040c7c11 */ /* 0x008fc8000f8010ff */
[----:B------:R-:W-:Y:S01]  /*0160*/  LEA.HI.X R13, R4, UR7, R5, 0x2, P0 ;  /* 0x00000007040d7c11 */ /* 0x000fe200080f1405 */
[----:B------:R-:W-:-:S04]  /*0170*/  VIADD R4, R10, 0x800 ;  /* 0x000008000a047836 */ /* 0x000fc80000000000 */
[----:B0-----:R-:W2:Y:S01]  /*0180*/  LDG.E R21, desc[UR4][R12.64+0x8] ;  /* 0x000008040c157981 */ /* 0x001ea2000c1e1900 */
[C---:B------:R-:W-:Y:S01]  /*0190*/  IADD3 R5, P0, PT, R9.reuse, R4, RZ ;  /* 0x0000000409057210 */ /* 0x040fe20007f1e0ff */
[----:B------:R-:W-:Y:S02]  /*01a0*/  IMAD.IADD R7, R9, 0x1, R10 ;  /* 0x0000000109077824 */ /* 0x000fe400078e020a */
[----:B------:R-:W3:Y:S01]  /*01b0*/  LDG.E R14, desc[UR4][R12.64+0x4] ;  /* 0x000004040c0e7981 */ /* 0x000ee2000c1e1900 */
[----:B------:R-:W-:Y:S02]  /*01c0*/  LEA.HI.X.SX32 R16, R4, RZ, 0x1, P0 ;  /* 0x000000ff04107211 */ /* 0x000fe400000f0eff */
[----:B------:R-:W-:Y:S01]  /*01d0*/  LEA R4, P0, R5, UR6, 0x2 ;  /* 0x0000000605047c11 */ /* 0x000fe2000f8010ff */
[----:B-1----:R-:W-:-:S03]  /*01e0*/  IMAD.WIDE R6, R7, 0x4, R2 ;  /* 0x0000000407067825 */ /* 0x002fc600078e0202 */
[----:B------:R-:W-:Y:S01]  /*01f0*/  LEA.HI.X R5, R5, UR7, R16, 0x2, P0 ;  /* 0x0000000705057c11 */ /* 0x000fe200080f1410 */
[----:B------:R-:W-:Y:S01]  /*0200*/  VIADD R10, R10, 0x1000 ;  /* 0x000010000a0a7836 */ /* 0x000fe20000000000 */
[----:B------:R-:W4:Y:S04]  /*0210*/  LDG.E R15, desc[UR4][R6.64] ;  /* 0x00000004060f7981 */ /* 0x000f28000c1e1900 */
[----:B------:R-:W5:Y:S01]  /*0220*/  LDG.E R16, desc[UR4][R4.64+0x8] ;  /* 0x0000080404107981 */ /* 0x000f62000c1e1900 */
[----:B------:R-:W-:-:S03]  /*0230*/  IADD3 R11, P0, PT, R9, R10, RZ ;  /* 0x0000000a090b7210 */ /* 0x000fc60007f1e0ff */
[----:B------:R-:W5:Y:S01]  /*0240*/  LDG.E R17, desc[UR4][R6.64+0x2000] ;  /* 0x0020000406117981 */ /* 0x000f62000c1e1900 */
[----:B------:R-:W-:Y:S02]  /*0250*/  LEA.HI.X.SX32 R18, R10, RZ, 0x1, P0 ;  /* 0x000000ff0a127211 */ /* 0x000fe400000f0eff */
[C---:B------:R-:W-:Y:S01]  /*0260*/  LEA R10, P0, R11.reuse, UR6, 0x2 ;  /* 0x000000060b0a7c11 */ /* 0x040fe2000f8010ff */
[----:B------:R-:W5:Y:S03]  /*0270*/  LDG.E R20, desc[UR4][R6.64+0x4000] ;  /* 0x0040000406147981 */ /* 0x000f66000c1e1900 */
[----:B------:R-:W-:Y:S01]  /*0280*/  LEA.HI.X R11, R11, UR7, R18, 0x2, P0 ;  /* 0x000000070b0b7c11 */ /* 0x000fe200080f1412 */
[----:B------:R0:W5:Y:S04]  /*0290*/  LDG.E R12, desc[UR4][R4.64+0x4] ;  /* 0x00000404040c7981 */ /* 0x000168000c1e1900 */
[----:B------:R-:W5:Y:S04]  /*02a0*/  LDG.E R18, desc[UR4][R10.64+0x8] ;  /* 0x000008040a127981 */ /* 0x000f68000c1e1900 */
[----:B------:R-:W5:Y:S01]  /*02b0*/  LDG.E R19, desc[UR4][R10.64+0x4] ;  /* 0x000004040a137981 */ /* 0x000f62000c1e1900 */
[----:B------:R-:W-:Y:S01]  /*02c0*/  IMAD.IADD R8, R9, 0x1, R8 ;  /* 0x0000000109087824 */ /* 0x000fe200078e0208 */
[----:B--2---:R-:W-:-:S02]  /*02d0*/  ISETP.NE.AND P1, PT, R21, 0x1, PT ;  /* 0x000000011500780c */ /* 0x004fc40003f25270 */
[----:B---3--:R-:W-:Y:S01]  /*02e0*/  ISETP.NE.AND P0, PT, R14, 0x1, PT ;  /* 0x000000010e00780c */ /* 0x008fe20003f05270 */
[----:B------:R-:W-:-:S03]  /*02f0*/  IMAD.MOV.U32 R14, RZ, RZ, 0x2 ;  /* 0x00000002ff0e7424 */ /* 0x000fc600078e00ff */
[----:B------:R-:W-:Y:S02]  /*0300*/  SEL R13, RZ, 0x1, P0 ;  /* 0x00000001ff0d7807 */ /* 0x000fe40000000000 */
[----:B----4-:R-:W-:-:S05]  /*0310*/  ISETP.NE.AND P2, PT, R15, 0x1, PT ;  /* 0x000000010f00780c */ /* 0x010fca0003f45270 */
[----:B------:R-:W-:Y:S02]  /*0320*/  @!P1 SEL R13, R14, 0x1, !P0 ;  /* 0x000000010e0d9807 */ /* 0x000fe40004000000 */
[----:B-----5:R-:W-:Y:S02]  /*0330*/  ISETP.NE.AND P0, PT, R16, 0x1, PT ;  /* 0x000000011000780c */ /* 0x020fe40003f05270 */
[----:B------:R-:W-:Y:S02]  /*0340*/  SEL R14, RZ, 0x1, P2 ;  /* 0x00000001ff0e7807 */ /* 0x000fe40001000000 */
[----:B------:R-:W-:-:S03]  /*0350*/  ISETP.NE.AND P1, PT, R17, 0x1, PT ;  /* 0x000000011100780c */ /* 0x000fc60003f25270 */
[----:B------:R-:W-:-:S04]  /*0360*/  IMAD.IADD R13, R13, 0x1, R14 ;  /* 0x000000010d0d7824 */ /* 0x000fc800078e020e */
[----:B0-----:R-:W-:Y:S02]  /*0370*/  VIADD R4, R13, 0x1 ;  /* 0x000000010d047836 */ /* 0x001fe40000000000 */
[----:B------:R-:W-:Y:S01]  /*0380*/  @P0 IMAD.MOV R4, RZ, RZ, R13 ;  /* 0x000000ffff040224 */ /* 0x000fe200078e020d */
[----:B------:R-:W-:-:S03]  /*0390*/  ISETP.NE.AND P0, PT, R18, 0x1, PT ;  /* 0x000000011200780c */ /* 0x000fc60003f05270 */
[----:B------:R-:W-:Y:S02]  /*03a0*/  VIADD R5, R4, 0x1 ;  /* 0x0000000104057836 */ /* 0x000fe40000000000 */
[----:B------:R-:W-:Y:S01]  /*03b0*/  @P1 IMAD.MOV R5, RZ, RZ, R4 ;  /* 0x000000ffff051224 */ /* 0x000fe200078e0204 */
[----:B------:R-:W-:Y:S02]  /*03c0*/  ISETP.NE.AND P1, PT, R19, 0x1, PT ;  /* 0x000000011300780c */ /* 0x000fe40003f25270 */
[----:B------:R-:W-:Y:S01]  /*03d0*/  ISETP.NE.AND P2, PT, R20, 0x1, PT ;  /* 0x000000011400780c */ /* 0x000fe20003f45270 */
[----:B------:R-:W-:Y:S01]  /*03e0*/  VIADD R6, R5, 0x1 ;  /* 0x0000000105067836 */ /* 0x000fe20000000000 */
[----:B------:R-:W-:-:S03]  /*03f0*/  LEA.HI R4, R0, R0, RZ, 0x1 ;  /* 0x0000000000047211 */ /* 0x000fc600078f08ff */
[----:B------:R-:W-:Y:S01]  /*0400*/  @P0 IMAD.MOV R6, RZ, RZ, R5 ;  /* 0x000000ffff060224 */ /* 0x000fe200078e0205 */
[----:B------:R-:W-:-:S03]  /*0410*/  LOP3.LUT R5, R4, 0x3fe, RZ, 0xc0, !PT ;  /* 0x000003fe04057812 */ /* 0x000fc600078ec0ff */
[----:B------:R-:W-:Y:S02]  /*0420*/  VIADD R7, R6, 0x1 ;  /* 0x0000000106077836 */ /* 0x000fe40000000000 */
[----:B------:R-:W-:Y:S01]  /*0430*/  @P1 IMAD.MOV R7, RZ, RZ, R6 ;  /* 0x000000ffff071224 */ /* 0x000fe200078e0206 */
[----:B------:R-:W-:-:S03]  /*0440*/  ISETP.NE.AND P0, PT, R12, RZ, PT ;  /* 0x000000ff0c00720c */ /* 0x000fc60003f05270 */
[----:B------:R-:W-:Y:S02]  /*0450*/  VIADD R4, R7, 0x1 ;  /* 0x0000000107047836 */ /* 0x000fe40000000000 */
[----:B------:R-:W-:Y:S01]  /*0460*/  @P2 IMAD.MOV R4, RZ, RZ, R7 ;  /* 0x000000ffff042224 */ /* 0x000fe200078e0207 */
[----:B------:R-:W-:Y:S01]  /*0470*/  ISETP.NE.AND P2, PT, R12, 0x1, PT ;  /* 0x000000010c00780c */ /* 0x000fe20003f45270 */
[----:B------:R-:W-:-:S03]  /*0480*/  IMAD.IADD R5, R0, 0x1, -R5 ;  /* 0x0000000100057824 */ /* 0x000fc600078e0a05 */
[C---:B------:R-:W-:Y:S01]  /*0490*/  LOP3.LUT R0, R4.reuse, 0xfffffffe, RZ, 0xc0, !PT ;  /* 0xfffffffe04007812 */ /* 0x040fe200078ec0ff */
[----:B------:R-:W-:Y:S01]  /*04a0*/  IMAD R5, R5, 0x400000, R8 ;  /* 0x0040000005057824 */ /* 0x000fe200078e0208 */
[----:B------:R-:W-:Y:S02]  /*04b0*/  ISETP.NE.AND P3, PT, R4, 0x3, PT ;  /* 0x000000030400780c */ /* 0x000fe40003f65270 */
[----:B------:R-:W-:Y:S01]  /*04c0*/  ISETP.NE.AND P1, PT, R0, 0x2, PT ;  /* 0x000000020000780c */ /* 0x000fe20003f25270 */
[----:B------:R-:W-:Y:S01]  /*04d0*/  VIADD R5, R5, 0x801 ;  /* 0x0000080105057836 */ /* 0x000fe20000000000 */
[----:B------:R-:W-:-:S03]  /*04e0*/  @!P0 SEL R12, R12, 0x1, P3 ;  /* 0x000000010c0c8807 */ /* 0x000fc60001800000 */
[----:B------:R-:W-:Y:S01]  /*04f0*/  IMAD.WIDE R2, R5, 0x4, R2 ;  /* 0x0000000405027825 */ /* 0x000fe200078e0202 */
[----:B------:R-:W-:-:S05]  /*0500*/  @!P2 SEL R12, R12, RZ, !P1 ;  /* 0x000000ff0c0ca207 */ /* 0x000fca0004800000 */
[----:B------:R-:W-:Y:S01]  /*0510*/  STG.E desc[UR4][R2.64], R12 ;  /* 0x0000000c02007986 */ /* 0x000fe2000c101904 */
[----:B------:R-:W-:Y:S05]  /*0520*/  EXIT ;  /* 0x000000000000794d */ /* 0x000fea0003800000 */
.L_x_0:
[----:B------:R-:W-:-:S00]  /*0530*/  BRA `(.L_x_0) ;  /* 0xfffffffc00fc7947 */ /* 0x000fc0000383ffff */
[----:B------:R-:W-:-:S00]  /*0540*/  NOP ;  /* 0x0000000000007918 */ /* 0x000fc00000000000 */
        /* <DEDUP_REMOVED lines=11> */
.L_x_1:


//--------------------- .nv.shared.reserved.0     --------------------------
	.section	.nv.shared.reserved.0,"aw",@nobits
	.weak		__nv_reservedSMEM_offset_0_alias
	.size		__nv_reservedSMEM_offset_0_alias, 0, 64
	.other		__nv_reservedSMEM_offset_0_alias,@"STO_CUDA_RESERVED_SHARED STV_DEFAULT"
__nv_reservedSMEM_offset_0_alias:
	.zero		0
	.zero		64


//--------------------- .nv.constant0._Z11goNextStateiiPj --------------------------
	.section	.nv.constant0._Z11goNextStateiiPj,"a",@progbits
	.sectionflags	@""
	.align	4
.nv.constant0._Z11goNextStateiiPj:
	.zero		912


//--------------------- SYMBOLS --------------------------

	.type		.nv.reservedSmem.offset0,@object
	.size		.nv.reservedSmem.offset0,0x4
